	.headerflags	@"EF_CUDA_TEXMODE_UNIFIED EF_CUDA_64BIT_ADDRESS EF_CUDA_ACCELERATORS EF_CUDA_SM90 EF_CUDA_VIRTUAL_SM(EF_CUDA_SM90)"
	.elftype	@"ET_EXEC"


//--------------------- .nv.info                  --------------------------
	.section	.nv.info,"",@"SHT_CUDA_INFO"
	.align	4


	//----- nvinfo : EIATTR_REGCOUNT
	.align		4
        /*0000*/ 	.byte	0x04, 0x2f
        /*0002*/ 	.short	(.L_1 - .L_0)
	.align		4
.L_0:
        /*0004*/ 	.word	index@(triton_poi_fused_cat_13)
        /*0008*/ 	.word	0x00000020


	//----- nvinfo : EIATTR_MIN_STACK_SIZE
	.align		4
.L_1:
        /*000c*/ 	.byte	0x04, 0x12
        /*000e*/ 	.short	(.L_3 - .L_2)
	.align		4
.L_2:
        /*0010*/ 	.word	index@(triton_poi_fused_cat_13)
        /*0014*/ 	.word	0x00000000


	//----- nvinfo : EIATTR_FRAME_SIZE
	.align		4
.L_3:
        /*0018*/ 	.byte	0x04, 0x11
        /*001a*/ 	.short	(.L_5 - .L_4)
	.align		4
.L_4:
        /*001c*/ 	.word	index@(triton_poi_fused_cat_13)
        /*0020*/ 	.word	0x00000000


	//----- nvinfo : EIATTR_MIN_STACK_SIZE
	.align		4
.L_5:
        /*0024*/ 	.byte	0x04, 0x12
        /*0026*/ 	.short	(.L_7 - .L_6)
	.align		4
.L_6:
        /*0028*/ 	.word	index@(triton_poi_fused_cat_13)
        /*002c*/ 	.word	0x00000000
.L_7:


//--------------------- .nv.info.triton_poi_fused_cat_13 --------------------------
	.section	.nv.info.triton_poi_fused_cat_13,"",@"SHT_CUDA_INFO"
	.sectionflags	@""
	.align	4


	//----- nvinfo : EIATTR_CUDA_API_VERSION
	.align		4
        /*0000*/ 	.byte	0x04, 0x37
        /*0002*/ 	.short	(.L_9 - .L_8)
.L_8:
        /*0004*/ 	.word	0x0000007c


	//----- nvinfo : EIATTR_KPARAM_INFO
	.align		4
.L_9:
        /*0008*/ 	.byte	0x04, 0x17
        /*000a*/ 	.short	(.L_11 - .L_10)
.L_10:
        /*000c*/ 	.word	0x00000000
        /*0010*/ 	.short	0x0007
        /*0012*/ 	.short	0x0038
        /*0014*/ 	.byte	0x00, 0xf0, 0x11, 0x00


	//----- nvinfo : EIATTR_KPARAM_INFO
	.align		4
.L_11:
        /*0018*/ 	.byte	0x04, 0x17
        /*001a*/ 	.short	(.L_13 - .L_12)
.L_12:
        /*001c*/ 	.word	0x00000000
        /*0020*/ 	.short	0x0006
        /*0022*/ 	.short	0x0030
        /*0024*/ 	.byte	0x00, 0xf4, 0x21, 0x00


	//----- nvinfo : EIATTR_KPARAM_INFO
	.align		4
.L_13:
        /*0028*/ 	.byte	0x04, 0x17
        /*002a*/ 	.short	(.L_15 - .L_14)
.L_14:
        /*002c*/ 	.word	0x00000000
        /*0030*/ 	.short	0x0005
        /*0032*/ 	.short	0x0028
        /*0034*/ 	.byte	0x00, 0xf4, 0x21, 0x00


	//----- nvinfo : EIATTR_KPARAM_INFO
	.align		4
.L_15:
        /*0038*/ 	.byte	0x04, 0x17
        /*003a*/ 	.short	(.L_17 - .L_16)
.L_16:
        /*003c*/ 	.word	0x00000000
        /*0040*/ 	.short	0x0004
        /*0042*/ 	.short	0x0020
        /*0044*/ 	.byte	0x00, 0xf4, 0x21, 0x00


	//----- nvinfo : EIATTR_KPARAM_INFO
	.align		4
.L_17:
        /*0048*/ 	.byte	0x04, 0x17
        /*004a*/ 	.short	(.L_19 - .L_18)
.L_18:
        /*004c*/ 	.word	0x00000000
        /*0050*/ 	.short	0x0003
        /*0052*/ 	.short	0x0018
        /*0054*/ 	.byte	0x00, 0xf4, 0x21, 0x00


	//----- nvinfo : EIATTR_KPARAM_INFO
	.align		4
.L_19:
        /*0058*/ 	.byte	0x04, 0x17
        /*005a*/ 	.short	(.L_21 - .L_20)
.L_20:
        /*005c*/ 	.word	0x00000000
        /*0060*/ 	.short	0x0002
        /*0062*/ 	.short	0x0010
        /*0064*/ 	.byte	0x00, 0xf4, 0x21, 0x00


	//----- nvinfo : EIATTR_KPARAM_INFO
	.align		4
.L_21:
        /*0068*/ 	.byte	0x04, 0x17
        /*006a*/ 	.short	(.L_23 - .L_22)
.L_22:
        /*006c*/ 	.word	0x00000000
        /*0070*/ 	.short	0x0001
        /*0072*/ 	.short	0x0008
        /*0074*/ 	.byte	0x00, 0xf4, 0x21, 0x00


	//----- nvinfo : EIATTR_KPARAM_INFO
	.align		4
.L_23:
        /*0078*/ 	.byte	0x04, 0x17
        /*007a*/ 	.short	(.L_25 - .L_24)
.L_24:
        /*007c*/ 	.word	0x00000000
        /*0080*/ 	.short	0x0000
        /*0082*/ 	.short	0x0000
        /*0084*/ 	.byte	0x00, 0xf4, 0x21, 0x00


	//----- nvinfo : EIATTR_SPARSE_MMA_MASK
	.align		4
.L_25:
        /*0088*/ 	.byte	0x03, 0x50
        /*008a*/ 	.short	0x0000


	//----- nvinfo : EIATTR_MAXREG_COUNT
	.align		4
        /*008c*/ 	.byte	0x03, 0x1b
        /*008e*/ 	.short	0x00ff


	//----- nvinfo : EIATTR_EXIT_INSTR_OFFSETS
	.align		4
        /*0090*/ 	.byte	0x04, 0x1c
        /*0092*/ 	.short	(.L_27 - .L_26)


	//   ....[0]....
.L_26:
        /*0094*/ 	.word	0x000009c0


	//   ....[1]....
        /*0098*/ 	.word	0x000009e0


	//----- nvinfo : EIATTR_REQNTID
	.align		4
.L_27:
        /*009c*/ 	.byte	0x04, 0x10
        /*009e*/ 	.short	(.L_29 - .L_28)
.L_28:
        /*00a0*/ 	.word	0x00000080
        /*00a4*/ 	.word	0x00000001
        /*00a8*/ 	.word	0x00000001


	//----- nvinfo : EIATTR_CBANK_PARAM_SIZE
	.align		4
.L_29:
        /*00ac*/ 	.byte	0x03, 0x19
        /*00ae*/ 	.short	0x003c


	//----- nvinfo : EIATTR_PARAM_CBANK
	.align		4
        /*00b0*/ 	.byte	0x04, 0x0a
        /*00b2*/ 	.short	(.L_31 - .L_30)
	.align		4
.L_30:
        /*00b4*/ 	.word	index@(.nv.constant0.triton_poi_fused_cat_13)
        /*00b8*/ 	.short	0x0210
        /*00ba*/ 	.short	0x003c


	//----- nvinfo : EIATTR_SW_WAR
	.align		4
.L_31:
        /*00bc*/ 	.byte	0x04, 0x36
        /*00be*/ 	.short	(.L_33 - .L_32)
.L_32:
        /*00c0*/ 	.word	0x00000008
.L_33:


//--------------------- .nv.callgraph             --------------------------
	.section	.nv.callgraph,"",@"SHT_CUDA_CALLGRAPH"
	.align	4
	.sectionentsize	8
	.align		4
        /*0000*/ 	.word	0x00000000
	.align		4
        /*0004*/ 	.word	0xffffffff
	.align		4
        /*0008*/ 	.word	0x00000000
	.align		4
        /*000c*/ 	.word	0xfffffffe
	.align		4
        /*0010*/ 	.word	0x00000000
	.align		4
        /*0014*/ 	.word	0xfffffffd
	.align		4
        /*0018*/ 	.word	0x00000000
	.align		4
        /*001c*/ 	.word	0xfffffffc


//--------------------- .text.triton_poi_fused_cat_13 --------------------------
	.section	.text.triton_poi_fused_cat_13,"ax",@progbits
	.align	128
        .global         triton_poi_fused_cat_13
        .type           triton_poi_fused_cat_13,@function
        .size           triton_poi_fused_cat_13,(.L_x_1 - triton_poi_fused_cat_13)
        .other          triton_poi_fused_cat_13,@"STO_CUDA_ENTRY STV_DEFAULT"
triton_poi_fused_cat_13:
.text.triton_poi_fused_cat_13:
[----:B------:R-:W0:Y:S01]  /*0000*/  LDC R1, c[0x0][0x28] ;  /* 0x00000a00ff017b82 */ /* 0x000e220000000800 */
[----:B------:R-:W1:Y:S07]  /*0010*/  S2R R0, SR_TID.X ;  /* 0x0000000000007919 */ /* 0x000e6e0000002100 */
[----:B------:R-:W2:Y:S01]  /*0020*/  LDC.64 R24, c[0x0][0x228] ;  /* 0x00008a00ff187b82 */ /* 0x000ea20000000a00 */
[----:B------:R-:W-:Y:S01]  /*0030*/  ULDC.64 UR4, c[0x0][0x208] ;  /* 0x0000820000047ab9 */ /* 0x000fe20000000a00 */
[----:B------:R-:W3:Y:S01]  /*0040*/  S2R R5, SR_CTAID.X ;  /* 0x0000000000057919 */ /* 0x000ee20000002500 */
[----:B-1----:R-:W-:Y:S01]  /*0050*/  IMAD.SHL.U32 R0, R0, 0x2, RZ ;  /* 0x0000000200007824 */ /* 0x002fe200078e00ff */
[----:B---3--:R-:W-:-:S04]  /*0060*/  SHF.R.S32.HI R8, RZ, 0x17, R5 ;  /* 0x00000017ff087819 */ /* 0x008fc80000011405 */
[----:B------:R-:W-:Y:S02]  /*0070*/  LOP3.LUT R0, R0, 0xfe, RZ, 0xc0, !PT ;  /* 0x000000fe00007812 */ /* 0x000fe400078ec0ff */
[----:B------:R-:W-:-:S03]  /*0080*/  SGXT R8, R8, 0x1 ;  /* 0x000000010808781a */ /* 0x000fc60000000200 */
[----:B------:R-:W-:-:S04]  /*0090*/  IMAD R0, R5, 0x100, R0 ;  /* 0x0000010005007824 */ /* 0x000fc800078e0200 */
[C---:B------:R-:W-:Y:S01]  /*00a0*/  VIADD R5, R0.reuse, 0x1 ;  /* 0x0000000100057836 */ /* 0x040fe20000000000 */
[----:B------:R-:W-:Y:S01]  /*00b0*/  SHF.R.S32.HI R3, RZ, 0x1f, R0 ;  /* 0x0000001fff037819 */ /* 0x000fe20000011400 */
[----:B------:R-:W-:-:S03]  /*00c0*/  IMAD.HI R9, R0, 0x2fa0be83, RZ ;  /* 0x2fa0be8300097827 */ /* 0x000fc600078e02ff */
[----:B------:R-:W-:Y:S02]  /*00d0*/  LEA.HI R4, R3, R0, RZ, 0x2 ;  /* 0x0000000003047211 */ /* 0x000fe400078f10ff */
[----:B------:R-:W-:Y:S02]  /*00e0*/  LEA.HI R8, R8, R5, RZ, 0x2 ;  /* 0x0000000508087211 */ /* 0x000fe400078f10ff */
[----:B------:R-:W-:Y:S02]  /*00f0*/  SHF.R.S32.HI R2, RZ, 0x2, R4 ;  /* 0x00000002ff027819 */ /* 0x000fe40000011404 */
[----:B------:R-:W-:Y:S02]  /*0100*/  SHF.R.U32.HI R10, RZ, 0x1f, R9 ;  /* 0x0000001fff0a7819 */ /* 0x000fe40000011609 */
[----:B------:R-:W-:Y:S01]  /*0110*/  LOP3.LUT R8, R8, 0xfffffffc, RZ, 0xc0, !PT ;  /* 0xfffffffc08087812 */ /* 0x000fe200078ec0ff */
[----:B------:R-:W-:Y:S01]  /*0120*/  IMAD.HI R3, R2, 0x2fa0be83, RZ ;  /* 0x2fa0be8302037827 */ /* 0x000fe200078e02ff */
[----:B------:R-:W-:-:S03]  /*0130*/  LOP3.LUT R27, R4, 0xfffffffc, RZ, 0xc0, !PT ;  /* 0xfffffffc041b7812 */ /* 0x000fc600078ec0ff */
[----:B------:R-:W-:Y:S01]  /*0140*/  IMAD.IADD R5, R5, 0x1, -R8 ;  /* 0x0000000105057824 */ /* 0x000fe200078e0a08 */
[----:B------:R-:W-:Y:S01]  /*0150*/  SHF.R.U32.HI R6, RZ, 0x1f, R3 ;  /* 0x0000001fff067819 */ /* 0x000fe20000011603 */
[----:B------:R-:W-:-:S03]  /*0160*/  IMAD.IADD R27, R0, 0x1, -R27 ;  /* 0x00000001001b7824 */ /* 0x000fc600078e0a1b */
[----:B------:R-:W-:Y:S01]  /*0170*/  LEA.HI.SX32 R7, R3, R6, 0x1c ;  /* 0x0000000603077211 */ /* 0x000fe200078fe2ff */
[----:B--2---:R-:W-:Y:S01]  /*0180*/  IMAD.WIDE R24, R27, 0x4, R24 ;  /* 0x000000041b187825 */ /* 0x004fe200078e0218 */
[----:B------:R-:W-:-:S03]  /*0190*/  LEA.HI.SX32 R3, R9, R10, 0x1a ;  /* 0x0000000a09037211 */ /* 0x000fc600078fd2ff */
[----:B------:R-:W-:Y:S02]  /*01a0*/  IMAD R2, R7, -0x56, R2 ;  /* 0xffffffaa07027824 */ /* 0x000fe400078e0202 */
[C---:B------:R-:W-:Y:S02]  /*01b0*/  IMAD R10, R3.reuse, -0x158, R0 ;  /* 0xfffffea8030a7824 */ /* 0x040fe400078e0200 */
[C---:B------:R-:W-:Y:S01]  /*01c0*/  IMAD R6, R2.reuse, 0x4, R5 ;  /* 0x0000000402067824 */ /* 0x040fe200078e0205 */
[----:B------:R-:W-:Y:S01]  /*01d0*/  ISETP.NE.AND P2, PT, R2, 0x54, PT ;  /* 0x000000540200780c */ /* 0x000fe20003f45270 */
[----:B------:R-:W-:Y:S01]  /*01e0*/  IMAD R5, R3, 0x150, R10 ;  /* 0x0000015003057824 */ /* 0x000fe200078e020a */
[----:B------:R-:W-:Y:S02]  /*01f0*/  PRMT R7, R10, 0x9910, RZ ;  /* 0x000099100a077816 */ /* 0x000fe400000000ff */
[----:B------:R-:W-:Y:S01]  /*0200*/  PRMT R9, R6, 0x9910, RZ ;  /* 0x0000991006097816 */ /* 0x000fe200000000ff */
[----:B------:R-:W-:Y:S01]  /*0210*/  IMAD.HI R8, R5, 0x30c30c31, RZ ;  /* 0x30c30c3105087827 */ /* 0x000fe200078e02ff */
[----:B------:R-:W-:-:S02]  /*0220*/  ISETP.LT.AND P4, PT, R0, 0x560, !P2 ;  /* 0x000005600000780c */ /* 0x000fc40005781270 */
[C---:B------:R-:W-:Y:S01]  /*0230*/  ISETP.GE.AND P0, PT, R2.reuse, 0x54, PT ;  /* 0x000000540200780c */ /* 0x040fe20003f06270 */
[----:B------:R-:W-:Y:S01]  /*0240*/  IMAD R5, R7, -0x3cf3, RZ ;  /* 0xffffc30d07057824 */ /* 0x000fe200078e02ff */
[----:B------:R-:W-:Y:S01]  /*0250*/  ISETP.GT.AND P1, PT, R2, 0x54, PT ;  /* 0x000000540200780c */ /* 0x000fe20003f24270 */
[----:B------:R-:W-:Y:S01]  /*0260*/  IMAD R7, R9, -0x3cf3, RZ ;  /* 0xffffc30d09077824 */ /* 0x000fe200078e02ff */
[----:B------:R-:W-:Y:S02]  /*0270*/  SHF.R.U32.HI R9, RZ, 0x1f, R8 ;  /* 0x0000001fff097819 */ /* 0x000fe40000011608 */
[----:B------:R-:W-:Y:S02]  /*0280*/  LEA.HI.SX32 R5, R5, R10, 0x10 ;  /* 0x0000000a05057211 */ /* 0x000fe400078f82ff */
[----:B------:R-:W-:Y:S02]  /*0290*/  LEA.HI.SX32 R7, R7, R6, 0x10 ;  /* 0x0000000607077211 */ /* 0x000fe400078f82ff */
[----:B------:R-:W-:-:S02]  /*02a0*/  LEA.HI.SX32 R9, R8, R9, 0x1a ;  /* 0x0000000908097211 */ /* 0x000fc400078fd2ff */
[C---:B------:R-:W-:Y:S02]  /*02b0*/  LOP3.LUT R8, R5.reuse, 0xffff, RZ, 0xc0, !PT ;  /* 0x0000ffff05087812 */ /* 0x040fe400078ec0ff */
[----:B------:R-:W-:Y:S02]  /*02c0*/  PRMT R11, R5, 0x9910, RZ ;  /* 0x00009910050b7816 */ /* 0x000fe400000000ff */
[C---:B------:R-:W-:Y:S02]  /*02d0*/  LOP3.LUT R5, R7.reuse, 0xffff, RZ, 0xc0, !PT ;  /* 0x0000ffff07057812 */ /* 0x040fe400078ec0ff */
[----:B------:R-:W-:Y:S02]  /*02e0*/  PRMT R12, R7, 0x9910, RZ ;  /* 0x00009910070c7816 */ /* 0x000fe400000000ff */
[----:B------:R-:W-:Y:S01]  /*02f0*/  SHF.R.U32.HI R7, RZ, 0xf, R8 ;  /* 0x0000000fff077819 */ /* 0x000fe20000011608 */
[----:B------:R-:W-:Y:S01]  /*0300*/  IMAD.MOV.U32 R8, RZ, RZ, R11 ;  /* 0x000000ffff087224 */ /* 0x000fe200078e000b */
[----:B------:R-:W-:-:S02]  /*0310*/  SHF.R.U32.HI R5, RZ, 0xf, R5 ;  /* 0x0000000fff057819 */ /* 0x000fc40000011605 */
[----:B------:R-:W-:Y:S02]  /*0320*/  LEA.HI R11, R9, R9, RZ, 0x2 ;  /* 0x00000009090b7211 */ /* 0x000fe400078f10ff */
[----:B------:R-:W-:Y:S01]  /*0330*/  LEA.HI.SX32 R7, R8, R7, 0x1a ;  /* 0x0000000708077211 */ /* 0x000fe200078fd2ff */
[C---:B------:R-:W-:Y:S01]  /*0340*/  IMAD R8, R3.reuse, 0x150, R6 ;  /* 0x0000015003087824 */ /* 0x040fe200078e0206 */
[----:B------:R-:W-:Y:S01]  /*0350*/  LEA.HI.SX32 R5, R12, R5, 0x1a ;  /* 0x000000050c057211 */ /* 0x000fe200078fd2ff */
[----:B------:R-:W-:Y:S01]  /*0360*/  IMAD R3, R3, 0x4, R27 ;  /* 0x0000000403037824 */ /* 0x000fe200078e021b */
[----:B------:R-:W-:Y:S01]  /*0370*/  LOP3.LUT R12, R11, 0xfffffffc, RZ, 0xc0, !PT ;  /* 0xfffffffc0b0c7812 */ /* 0x000fe200078ec0ff */
[----:B------:R-:W-:Y:S01]  /*0380*/  IMAD.HI R11, R8, 0x30c30c31, RZ ;  /* 0x30c30c31080b7827 */ /* 0x000fe200078e02ff */
[C---:B------:R-:W-:Y:S02]  /*0390*/  PRMT R13, R7.reuse, 0x8880, RZ ;  /* 0x00008880070d7816 */ /* 0x040fe400000000ff */
[----:B------:R-:W-:Y:S01]  /*03a0*/  PRMT R15, R7, 0x9910, RZ ;  /* 0x00009910070f7816 */ /* 0x000fe200000000ff */
[----:B------:R-:W-:Y:S01]  /*03b0*/  IMAD.IADD R8, R9, 0x1, -R12 ;  /* 0x0000000109087824 */ /* 0x000fe200078e0a0c */
[----:B------:R-:W-:-:S02]  /*03c0*/  PRMT R9, R13, 0x7710, RZ ;  /* 0x000077100d097816 */ /* 0x000fc400000000ff */
[----:B------:R-:W-:Y:S02]  /*03d0*/  PRMT R13, R5, 0x8880, RZ ;  /* 0x00008880050d7816 */ /* 0x000fe400000000ff */
[----:B------:R-:W-:Y:S02]  /*03e0*/  SHF.R.U32.HI R9, RZ, 0xd, R9 ;  /* 0x0000000dff097819 */ /* 0x000fe40000011609 */
[----:B------:R-:W-:Y:S02]  /*03f0*/  PRMT R13, R13, 0x7710, RZ ;  /* 0x000077100d0d7816 */ /* 0x000fe400000000ff */
[----:B------:R-:W-:Y:S02]  /*0400*/  SHF.R.U32.HI R12, RZ, 0x1f, R11 ;  /* 0x0000001fff0c7819 */ /* 0x000fe4000001160b */
[----:B------:R-:W-:Y:S02]  /*0410*/  SHF.R.U32.HI R13, RZ, 0xd, R13 ;  /* 0x0000000dff0d7819 */ /* 0x000fe4000001160d */
[----:B------:R-:W-:Y:S01]  /*0420*/  LOP3.LUT R14, R9, 0x3, RZ, 0xc0, !PT ;  /* 0x00000003090e7812 */ /* 0x000fe200078ec0ff */
[----:B------:R-:W-:Y:S01]  /*0430*/  IMAD R9, R15, 0x54, RZ ;  /* 0x000000540f097824 */ /* 0x000fe200078e02ff */
[----:B------:R-:W-:-:S02]  /*0440*/  LEA.HI.SX32 R12, R11, R12, 0x1a ;  /* 0x0000000c0b0c7211 */ /* 0x000fc400078fd2ff */
[----:B------:R-:W-:Y:S01]  /*0450*/  LOP3.LUT R16, R13, 0x3, RZ, 0xc0, !PT ;  /* 0x000000030d107812 */ /* 0x000fe200078ec0ff */
[----:B------:R-:W-:Y:S01]  /*0460*/  IMAD.IADD R14, R7, 0x1, R14 ;  /* 0x00000001070e7824 */ /* 0x000fe200078e020e */
[----:B------:R-:W-:Y:S01]  /*0470*/  LEA.HI R11, R12, R12, RZ, 0x2 ;  /* 0x0000000c0c0b7211 */ /* 0x000fe200078f10ff */
[----:B------:R-:W-:Y:S01]  /*0480*/  IMAD.MOV R9, RZ, RZ, -R9 ;  /* 0x000000ffff097224 */ /* 0x000fe200078e0a09 */
[C---:B------:R-:W-:Y:S01]  /*0490*/  PRMT R17, R5.reuse, 0x9910, RZ ;  /* 0x0000991005117816 */ /* 0x040fe200000000ff */
[----:B------:R-:W-:Y:S01]  /*04a0*/  IMAD.IADD R15, R5, 0x1, R16 ;  /* 0x00000001050f7824 */ /* 0x000fe200078e0210 */
[----:B------:R-:W-:Y:S02]  /*04b0*/  LOP3.LUT R13, R11, 0xfffffffc, RZ, 0xc0, !PT ;  /* 0xfffffffc0b0d7812 */ /* 0x000fe400078ec0ff */
[----:B------:R-:W-:Y:S01]  /*04c0*/  LOP3.LUT R14, R14, 0xfc, RZ, 0xc0, !PT ;  /* 0x000000fc0e0e7812 */ /* 0x000fe200078ec0ff */
[----:B------:R-:W-:Y:S01]  /*04d0*/  IMAD R11, R17, 0x54, RZ ;  /* 0x00000054110b7824 */ /* 0x000fe200078e02ff */
[----:B------:R-:W-:Y:S01]  /*04e0*/  LOP3.LUT R15, R15, 0xfc, RZ, 0xc0, !PT ;  /* 0x000000fc0f0f7812 */ /* 0x000fe200078ec0ff */
[----:B------:R-:W-:Y:S01]  /*04f0*/  IMAD.IADD R16, R12, 0x1, -R13 ;  /* 0x000000010c107824 */ /* 0x000fe200078e0a0d */
[----:B------:R-:W-:Y:S01]  /*0500*/  PRMT R9, R9, 0x7710, RZ ;  /* 0x0000771009097816 */ /* 0x000fe200000000ff */
[----:B------:R-:W-:Y:S01]  /*0510*/  IMAD.MOV R12, RZ, RZ, -R14 ;  /* 0x000000ffff0c7224 */ /* 0x000fe200078e0a0e */
[C---:B------:R-:W-:Y:S01]  /*0520*/  ISETP.LT.AND P3, PT, R0.reuse, 0x560, !P0 ;  /* 0x000005600000780c */ /* 0x040fe20004761270 */
[----:B------:R-:W-:Y:S01]  /*0530*/  IMAD.MOV R11, RZ, RZ, -R11 ;  /* 0x000000ffff0b7224 */ /* 0x000fe200078e0a0b */
[----:B------:R-:W-:Y:S01]  /*0540*/  ISETP.LT.AND P5, PT, R0, 0x560, P1 ;  /* 0x000005600000780c */ /* 0x000fe20000fa1270 */
[----:B------:R-:W-:Y:S01]  /*0550*/  IMAD.MOV R14, RZ, RZ, -R15 ;  /* 0x000000ffff0e7224 */ /* 0x000fe200078e0a0f */
[----:B------:R-:W-:Y:S01]  /*0560*/  PRMT R12, R12, 0x7710, RZ ;  /* 0x000077100c0c7816 */ /* 0x000fe200000000ff */
[----:B------:R-:W-:Y:S01]  /*0570*/  IMAD.IADD R9, R10, 0x1, R9 ;  /* 0x000000010a097824 */ /* 0x000fe200078e0209 */
[----:B------:R-:W-:-:S02]  /*0580*/  PRMT R11, R11, 0x7710, RZ ;  /* 0x000077100b0b7816 */ /* 0x000fc400000000ff */
[----:B------:R-:W-:Y:S01]  /*0590*/  PRMT R14, R14, 0x7710, RZ ;  /* 0x000077100e0e7816 */ /* 0x000fe200000000ff */
[----:B------:R-:W-:Y:S01]  /*05a0*/  IMAD.IADD R17, R7, 0x1, R12 ;  /* 0x0000000107117824 */ /* 0x000fe200078e020c */
[----:B------:R-:W-:Y:S01]  /*05b0*/  PRMT R20, R9, 0x9910, RZ ;  /* 0x0000991009147816 */ /* 0x000fe200000000ff */
[----:B------:R-:W-:Y:S01]  /*05c0*/  IMAD.IADD R18, R6, 0x1, R11 ;  /* 0x0000000106127824 */ /* 0x000fe200078e020b */
[----:B------:R-:W1:Y:S01]  /*05d0*/  LDC.64 R12, c[0x0][0x218] ;  /* 0x00008600ff0c7b82 */ /* 0x000e620000000a00 */
[----:B------:R-:W-:Y:S01]  /*05e0*/  IMAD.IADD R19, R5, 0x1, R14 ;  /* 0x0000000105137824 */ /* 0x000fe200078e020e */
[----:B------:R-:W-:Y:S01]  /*05f0*/  LOP3.LUT R9, R17, 0xffff, RZ, 0xc0, !PT ;  /* 0x0000ffff11097812 */ /* 0x000fe200078ec0ff */
[----:B------:R-:W-:Y:S01]  /*0600*/  IMAD.MOV.U32 R17, RZ, RZ, R20 ;  /* 0x000000ffff117224 */ /* 0x000fe200078e0014 */
[----:B------:R-:W-:Y:S02]  /*0610*/  PRMT R21, R18, 0x9910, RZ ;  /* 0x0000991012157816 */ /* 0x000fe400000000ff */
[----:B------:R-:W-:Y:S01]  /*0620*/  LOP3.LUT R18, R19, 0xffff, RZ, 0xc0, !PT ;  /* 0x0000ffff13127812 */ /* 0x000fe200078ec0ff */
[----:B------:R-:W-:Y:S01]  /*0630*/  IMAD R8, R8, 0x54, R17 ;  /* 0x0000005408087824 */ /* 0x000fe200078e0211 */
[----:B------:R-:W2:Y:S01]  /*0640*/  LDC.64 R4, c[0x0][0x220] ;  /* 0x00008800ff047b82 */ /* 0x000ea20000000a00 */
[----:B------:R-:W-:Y:S01]  /*0650*/  IMAD.MOV.U32 R19, RZ, RZ, R21 ;  /* 0x000000ffff137224 */ /* 0x000fe200078e0015 */
[----:B------:R-:W-:-:S02]  /*0660*/  PRMT R23, R9, 0x8880, RZ ;  /* 0x0000888009177816 */ /* 0x000fc400000000ff */
[----:B------:R-:W-:Y:S01]  /*0670*/  PRMT R21, R18, 0x8880, RZ ;  /* 0x0000888012157816 */ /* 0x000fe200000000ff */
[----:B------:R-:W-:Y:S02]  /*0680*/  IMAD R16, R16, 0x54, R19 ;  /* 0x0000005410107824 */ /* 0x000fe400078e0213 */
[----:B------:R-:W-:Y:S01]  /*0690*/  IMAD.U32 R23, R8, 0x4, R23 ;  /* 0x0000000408177824 */ /* 0x000fe200078e0017 */
[----:B------:R-:W3:Y:S01]  /*06a0*/  LDC.64 R6, c[0x0][0x230] ;  /* 0x00008c00ff067b82 */ /* 0x000ee20000000a00 */
[----:B------:R-:W-:Y:S01]  /*06b0*/  CS2R R8, SRZ ;  /* 0x0000000000087805 */ /* 0x000fe2000001ff00 */
[----:B------:R-:W-:Y:S01]  /*06c0*/  IMAD.U32 R21, R16, 0x4, R21 ;  /* 0x0000000410157824 */ /* 0x000fe200078e0015 */
[----:B------:R-:W-:-:S04]  /*06d0*/  CS2R R28, SRZ ;  /* 0x00000000001c7805 */ /* 0x000fc8000001ff00 */
[----:B------:R-:W4:Y:S01]  /*06e0*/  @P4 LDG.E.EL.64 R8, desc[UR4][R24.64] ;  /* 0x0000000418084981 */ /* 0x000f22000c2e1b00 */
[----:B------:R-:W5:Y:S08]  /*06f0*/  LDC.64 R10, c[0x0][0x210] ;  /* 0x00008400ff0a7b82 */ /* 0x000f700000000a00 */
[----:B------:R-:W5:Y:S01]  /*0700*/  LDC.64 R14, c[0x0][0x238] ;  /* 0x00008e00ff0e7b82 */ /* 0x000f620000000a00 */
[----:B--2---:R-:W-:-:S04]  /*0710*/  IMAD.WIDE R4, R3, 0x4, R4 ;  /* 0x0000000403047825 */ /* 0x004fc800078e0204 */
[----:B---3--:R-:W-:Y:S01]  /*0720*/  IMAD.WIDE R6, R3, 0x4, R6 ;  /* 0x0000000403067825 */ /* 0x008fe200078e0206 */
[----:B------:R-:W-:-:S03]  /*0730*/  CS2R R2, SRZ ;  /* 0x0000000000027805 */ /* 0x000fc6000001ff00 */
[--C-:B-1----:R-:W-:Y:S01]  /*0740*/  IMAD.WIDE R16, R17, 0x4, R12.reuse ;  /* 0x0000000411107825 */ /* 0x102fe200078e020c */
[----:B------:R-:W2:Y:S04]  /*0750*/  @P5 LDG.E.EL.64 R28, desc[UR4][R6.64] ;  /* 0x00000004061c5981 */ /* 0x000ea8000c2e1b00 */
[----:B------:R1:W3:Y:S01]  /*0760*/  @P4 LDG.E.EL.64 R2, desc[UR4][R4.64] ;  /* 0x0000000404024981 */ /* 0x0002e2000c2e1b00 */
[----:B------:R-:W-:Y:S01]  /*0770*/  IMAD.WIDE R12, R19, 0x4, R12 ;  /* 0x00000004130c7825 */ /* 0x000fe200078e020c */
[----:B------:R-:W-:-:S03]  /*0780*/  CS2R R18, SRZ ;  /* 0x0000000000127805 */ /* 0x000fc6000001ff00 */
[----:B-----5:R-:W-:-:S03]  /*0790*/  IMAD.WIDE R22, R23, 0x4, R10 ;  /* 0x0000000417167825 */ /* 0x020fc600078e020a */
[----:B------:R-:W5:Y:S01]  /*07a0*/  @P3 LDG.E.EL R19, desc[UR4][R16.64] ;  /* 0x0000000410133981 */ /* 0x000f62000c2e1900 */
[----:B0-----:R-:W-:Y:S01]  /*07b0*/  IMAD.WIDE R14, R27, 0x4, R14 ;  /* 0x000000041b0e7825 */ /* 0x001fe200078e020e */
[----:B-1----:R-:W-:Y:S02]  /*07c0*/  CS2R R4, SRZ ;  /* 0x0000000000047805 */ /* 0x002fe4000001ff00 */
[----:B------:R-:W-:Y:S01]  /*07d0*/  CS2R R26, SRZ ;  /* 0x00000000001a7805 */ /* 0x000fe2000001ff00 */
[----:B------:R-:W5:Y:S01]  /*07e0*/  @P3 LDG.E.EL R18, desc[UR4][R12.64] ;  /* 0x000000040c123981 */ /* 0x000f62000c2e1900 */
[----:B------:R-:W-:-:S03]  /*07f0*/  IMAD.WIDE R10, R21, 0x4, R10 ;  /* 0x00000004150a7825 */ /* 0x000fc600078e020a */
[----:B------:R-:W5:Y:S04]  /*0800*/  @P3 LDG.E.EL R4, desc[UR4][R22.64] ;  /* 0x0000000416043981 */ /* 0x000f68000c2e1900 */
[----:B------:R-:W5:Y:S04]  /*0810*/  @P3 LDG.E.EL R5, desc[UR4][R10.64] ;  /* 0x000000040a053981 */ /* 0x000f68000c2e1900 */
[----:B------:R-:W5:Y:S01]  /*0820*/  @P5 LDG.E.EL.64 R26, desc[UR4][R14.64] ;  /* 0x000000040e1a5981 */ /* 0x000f62000c2e1b00 */
[----:B----4-:R-:W-:Y:S02]  /*0830*/  SEL R9, R9, RZ, P4 ;  /* 0x000000ff09097207 */ /* 0x010fe40002000000 */
[----:B------:R-:W-:-:S02]  /*0840*/  SEL R8, R8, RZ, P4 ;  /* 0x000000ff08087207 */ /* 0x000fc40002000000 */
[----:B---3--:R-:W-:Y:S02]  /*0850*/  SEL R21, R2, RZ, P4 ;  /* 0x000000ff02157207 */ /* 0x008fe40002000000 */
[----:B------:R-:W-:Y:S02]  /*0860*/  SEL R6, R3, RZ, P4 ;  /* 0x000000ff03067207 */ /* 0x000fe40002000000 */
[----:B------:R-:W0:Y:S01]  /*0870*/  LDC.64 R2, c[0x0][0x240] ;  /* 0x00009000ff027b82 */ /* 0x000e220000000a00 */
[----:B--2---:R-:W-:Y:S02]  /*0880*/  SEL R7, R28, RZ, P5 ;  /* 0x000000ff1c077207 */ /* 0x004fe40002800000 */
[----:B------:R-:W-:Y:S01]  /*0890*/  FADD R9, R6, R9 ;  /* 0x0000000906097221 */ /* 0x000fe20000000000 */
[----:B-----5:R-:W-:Y:S02]  /*08a0*/  SEL R19, R19, RZ, P3 ;  /* 0x000000ff13137207 */ /* 0x020fe40001800000 */
[----:B------:R-:W-:-:S02]  /*08b0*/  SEL R6, R29, RZ, P5 ;  /* 0x000000ff1d067207 */ /* 0x000fc40002800000 */
[----:B------:R-:W-:Y:S02]  /*08c0*/  SEL R18, R18, RZ, P3 ;  /* 0x000000ff12127207 */ /* 0x000fe40001800000 */
[----:B------:R-:W-:Y:S02]  /*08d0*/  SEL R4, R4, RZ, P3 ;  /* 0x000000ff04047207 */ /* 0x000fe40001800000 */
[----:B------:R-:W-:Y:S02]  /*08e0*/  SEL R5, R5, RZ, P3 ;  /* 0x000000ff05057207 */ /* 0x000fe40001800000 */
[----:B------:R-:W-:Y:S02]  /*08f0*/  ISETP.GE.AND P3, PT, R0, 0x560, PT ;  /* 0x000005600000780c */ /* 0x000fe40003f66270 */
[----:B------:R-:W-:Y:S02]  /*0900*/  SEL R26, R26, RZ, P5 ;  /* 0x000000ff1a1a7207 */ /* 0x000fe40002800000 */
[----:B------:R-:W-:-:S03]  /*0910*/  SEL R27, R27, RZ, P5 ;  /* 0x000000ff1b1b7207 */ /* 0x000fc60002800000 */
[----:B------:R-:W-:Y:S02]  /*0920*/  FADD R26, R7, R26 ;  /* 0x0000001a071a7221 */ /* 0x000fe40000000000 */
[----:B------:R-:W-:Y:S01]  /*0930*/  FADD R27, R6, R27 ;  /* 0x0000001b061b7221 */ /* 0x000fe20000000000 */
[----:B------:R-:W-:Y:S01]  /*0940*/  FADD R8, R21, R8 ;  /* 0x0000000815087221 */ /* 0x000fe20000000000 */
[----:B------:R-:W-:Y:S01]  /*0950*/  FADD R19, R4, R19 ;  /* 0x0000001304137221 */ /* 0x000fe20000000000 */
[----:B------:R-:W-:Y:S01]  /*0960*/  FADD R18, R5, R18 ;  /* 0x0000001205127221 */ /* 0x000fe20000000000 */
[----:B------:R-:W-:Y:S02]  /*0970*/  @P2 FSEL R8, R26, RZ, P1 ;  /* 0x000000ff1a082208 */ /* 0x000fe40000800000 */
[----:B------:R-:W-:Y:S01]  /*0980*/  @P2 FSEL R9, R27, RZ, P1 ;  /* 0x000000ff1b092208 */ /* 0x000fe20000800000 */
[----:B0-----:R-:W-:Y:S01]  /*0990*/  IMAD.WIDE R2, R0, 0x4, R2 ;  /* 0x0000000400027825 */ /* 0x001fe200078e0202 */
[----:B------:R-:W-:-:S02]  /*09a0*/  FSEL R8, R19, R8, !P0 ;  /* 0x0000000813087208 */ /* 0x000fc40004000000 */
[----:B------:R-:W-:Y:S01]  /*09b0*/  FSEL R9, R18, R9, !P0 ;  /* 0x0000000912097208 */ /* 0x000fe20004000000 */
[----:B------:R-:W-:Y:S06]  /*09c0*/  @P3 EXIT ;  /* 0x000000000000394d */ /* 0x000fec0003800000 */
[----:B------:R-:W-:Y:S01]  /*09d0*/  STG.E.64 desc[UR4][R2.64], R8 ;  /* 0x0000000802007986 */ /* 0x000fe2000c101b04 */
[----:B------:R-:W-:Y:S05]  /*09e0*/  EXIT ;  /* 0x000000000000794d */ /* 0x000fea0003800000 */
.L_x_0:
[----:B------:R-:W-:-:S00]  /*09f0*/  BRA `(.L_x_0) ;  /* 0xfffffffc00fc7947 */ /* 0x000fc0000383ffff */
[----:B------:R-:W-:-:S00]  /*0a00*/  NOP ;  /* 0x0000000000007918 */ /* 0x000fc00000000000 */
[----:B------:R-:W-:-:S00]  /*0a10*/  NOP ;  /* 0x0000000000007918 */ /* 0x000fc00000000000 */
[----:B------:R-:W-:-:S00]  /*0a20*/  NOP ;  /* 0x0000000000007918 */ /* 0x000fc00000000000 */
[----:B------:R-:W-:-:S00]  /*0a30*/  NOP ;  /* 0x0000000000007918 */ /* 0x000fc00000000000 */
[----:B------:R-:W-:-:S00]  /*0a40*/  NOP ;  /* 0x0000000000007918 */ /* 0x000fc00000000000 */
[----:B------:R-:W-:-:S00]  /*0a50*/  NOP ;  /* 0x0000000000007918 */ /* 0x000fc00000000000 */
[----:B------:R-:W-:-:S00]  /*0a60*/  NOP ;  /* 0x0000000000007918 */ /* 0x000fc00000000000 */
[----:B------:R-:W-:-:S00]  /*0a70*/  NOP ;  /* 0x0000000000007918 */ /* 0x000fc00000000000 */
.L_x_1:


//--------------------- .nv.constant0.triton_poi_fused_cat_13 --------------------------
	.section	.nv.constant0.triton_poi_fused_cat_13,"a",@progbits
	.sectionflags	@""
	.align	4
.nv.constant0.triton_poi_fused_cat_13:
	.zero		588
